	.headerflags	@"EF_CUDA_TEXMODE_UNIFIED EF_CUDA_64BIT_ADDRESS EF_CUDA_SM86 EF_CUDA_VIRTUAL_SM(EF_CUDA_SM86)"
	.elftype	@"ET_EXEC"


//--------------------- .nv.info                  --------------------------
	.section	.nv.info,"",@"SHT_CUDA_INFO"
	.align	4


	//----- nvinfo : EIATTR_REGCOUNT
	.align		4
        /*0000*/ 	.byte	0x04, 0x2f
        /*0002*/ 	.short	(.L_1 - .L_0)
	.align		4
.L_0:
        /*0004*/ 	.word	index@(triton_)
        /*0008*/ 	.word	0x00000031


	//----- nvinfo : EIATTR_MIN_STACK_SIZE
	.align		4
.L_1:
        /*000c*/ 	.byte	0x04, 0x12
        /*000e*/ 	.short	(.L_3 - .L_2)
	.align		4
.L_2:
        /*0010*/ 	.word	index@(triton_)
        /*0014*/ 	.word	0x00000000


	//----- nvinfo : EIATTR_FRAME_SIZE
	.align		4
.L_3:
        /*0018*/ 	.byte	0x04, 0x11
        /*001a*/ 	.short	(.L_5 - .L_4)
	.align		4
.L_4:
        /*001c*/ 	.word	index@(triton_)
        /*0020*/ 	.word	0x00000000


	//----- nvinfo : EIATTR_MIN_STACK_SIZE
	.align		4
.L_5:
        /*0024*/ 	.byte	0x04, 0x12
        /*0026*/ 	.short	(.L_7 - .L_6)
	.align		4
.L_6:
        /*0028*/ 	.word	index@(triton_)
        /*002c*/ 	.word	0x00000000
.L_7:


//--------------------- .nv.info.triton_          --------------------------
	.section	.nv.info.triton_,"",@"SHT_CUDA_INFO"
	.sectionflags	@""
	.align	4


	//----- nvinfo : EIATTR_CUDA_API_VERSION
	.align		4
        /*0000*/ 	.byte	0x04, 0x37
        /*0002*/ 	.short	(.L_9 - .L_8)
.L_8:
        /*0004*/ 	.word	0x0000007c


	//----- nvinfo : EIATTR_SW2861232_WAR
	.align		4
.L_9:
        /*0008*/ 	.byte	0x01, 0x35
	.zero		2


	//----- nvinfo : EIATTR_PARAM_CBANK
	.align		4
        /*000c*/ 	.byte	0x04, 0x0a
        /*000e*/ 	.short	(.L_11 - .L_10)
	.align		4
.L_10:
        /*0010*/ 	.word	index@(.nv.constant0.triton_)
        /*0014*/ 	.short	0x0160
        /*0016*/ 	.short	0x0050


	//----- nvinfo : EIATTR_CBANK_PARAM_SIZE
	.align		4
.L_11:
        /*0018*/ 	.byte	0x03, 0x19
        /*001a*/ 	.short	0x0050


	//----- nvinfo : EIATTR_KPARAM_INFO
	.align		4
        /*001c*/ 	.byte	0x04, 0x17
        /*001e*/ 	.short	(.L_13 - .L_12)
.L_12:
        /*0020*/ 	.word	0x00000000
        /*0024*/ 	.short	0x0009
        /*0026*/ 	.short	0x0048
        /*0028*/ 	.byte	0x00, 0xf4, 0x21, 0x00


	//----- nvinfo : EIATTR_KPARAM_INFO
	.align		4
.L_13:
        /*002c*/ 	.byte	0x04, 0x17
        /*002e*/ 	.short	(.L_15 - .L_14)
.L_14:
        /*0030*/ 	.word	0x00000000
        /*0034*/ 	.short	0x0008
        /*0036*/ 	.short	0x0040
        /*0038*/ 	.byte	0x00, 0xf0, 0x11, 0x00


	//----- nvinfo : EIATTR_KPARAM_INFO
	.align		4
.L_15:
        /*003c*/ 	.byte	0x04, 0x17
        /*003e*/ 	.short	(.L_17 - .L_16)
.L_16:
        /*0040*/ 	.word	0x00000000
        /*0044*/ 	.short	0x0007
        /*0046*/ 	.short	0x0038
        /*0048*/ 	.byte	0x00, 0xf4, 0x21, 0x00


	//----- nvinfo : EIATTR_KPARAM_INFO
	.align		4
.L_17:
        /*004c*/ 	.byte	0x04, 0x17
        /*004e*/ 	.short	(.L_19 - .L_18)
.L_18:
        /*0050*/ 	.word	0x00000000
        /*0054*/ 	.short	0x0006
        /*0056*/ 	.short	0x0030
        /*0058*/ 	.byte	0x00, 0xf4, 0x21, 0x00


	//----- nvinfo : EIATTR_KPARAM_INFO
	.align		4
.L_19:
        /*005c*/ 	.byte	0x04, 0x17
        /*005e*/ 	.short	(.L_21 - .L_20)
.L_20:
        /*0060*/ 	.word	0x00000000
        /*0064*/ 	.short	0x0005
        /*0066*/ 	.short	0x0028
        /*0068*/ 	.byte	0x00, 0xf4, 0x21, 0x00


	//----- nvinfo : EIATTR_KPARAM_INFO
	.align		4
.L_21:
        /*006c*/ 	.byte	0x04, 0x17
        /*006e*/ 	.short	(.L_23 - .L_22)
.L_22:
        /*0070*/ 	.word	0x00000000
        /*0074*/ 	.short	0x0004
        /*0076*/ 	.short	0x0020
        /*0078*/ 	.byte	0x00, 0xf4, 0x21, 0x00


	//----- nvinfo : EIATTR_KPARAM_INFO
	.align		4
.L_23:
        /*007c*/ 	.byte	0x04, 0x17
        /*007e*/ 	.short	(.L_25 - .L_24)
.L_24:
        /*0080*/ 	.word	0x00000000
        /*0084*/ 	.short	0x0003
        /*0086*/ 	.short	0x0018
        /*0088*/ 	.byte	0x00, 0xf4, 0x21, 0x00


	//----- nvinfo : EIATTR_KPARAM_INFO
	.align		4
.L_25:
        /*008c*/ 	.byte	0x04, 0x17
        /*008e*/ 	.short	(.L_27 - .L_26)
.L_26:
        /*0090*/ 	.word	0x00000000
        /*0094*/ 	.short	0x0002
        /*0096*/ 	.short	0x0010
        /*0098*/ 	.byte	0x00, 0xf4, 0x21, 0x00


	//----- nvinfo : EIATTR_KPARAM_INFO
	.align		4
.L_27:
        /*009c*/ 	.byte	0x04, 0x17
        /*009e*/ 	.short	(.L_29 - .L_28)
.L_28:
        /*00a0*/ 	.word	0x00000000
        /*00a4*/ 	.short	0x0001
        /*00a6*/ 	.short	0x0008
        /*00a8*/ 	.byte	0x00, 0xf4, 0x21, 0x00


	//----- nvinfo : EIATTR_KPARAM_INFO
	.align		4
.L_29:
        /*00ac*/ 	.byte	0x04, 0x17
        /*00ae*/ 	.short	(.L_31 - .L_30)
.L_30:
        /*00b0*/ 	.word	0x00000000
        /*00b4*/ 	.short	0x0000
        /*00b6*/ 	.short	0x0000
        /*00b8*/ 	.byte	0x00, 0xf4, 0x21, 0x00


	//----- nvinfo : EIATTR_MAXREG_COUNT
	.align		4
.L_31:
        /*00bc*/ 	.byte	0x03, 0x1b
        /*00be*/ 	.short	0x00ff


	//----- nvinfo : EIATTR_EXIT_INSTR_OFFSETS
	.align		4
        /*00c0*/ 	.byte	0x04, 0x1c
        /*00c2*/ 	.short	(.L_33 - .L_32)


	//   ....[0]....
.L_32:
        /*00c4*/ 	.word	0x00000a30


	//----- nvinfo : EIATTR_REQNTID
	.align		4
.L_33:
        /*00c8*/ 	.byte	0x04, 0x10
        /*00ca*/ 	.short	(.L_35 - .L_34)
.L_34:
        /*00cc*/ 	.word	0x00000040
        /*00d0*/ 	.word	0x00000001
        /*00d4*/ 	.word	0x00000001
.L_35:


//--------------------- .nv.callgraph             --------------------------
	.section	.nv.callgraph,"",@"SHT_CUDA_CALLGRAPH"
	.align	4
	.sectionentsize	8
	.align		4
        /*0000*/ 	.word	0x00000000
	.align		4
        /*0004*/ 	.word	0xffffffff
	.align		4
        /*0008*/ 	.word	0x00000000
	.align		4
        /*000c*/ 	.word	0xfffffffe
	.align		4
        /*0010*/ 	.word	0x00000000
	.align		4
        /*0014*/ 	.word	0xfffffffd
	.align		4
        /*0018*/ 	.word	0x00000000
	.align		4
        /*001c*/ 	.word	0xfffffffc


//--------------------- .nv.rel.action            --------------------------
	.section	.nv.rel.action,"",@"SHT_CUDA_RELOCINFO"
	.align	8
	.sectionentsize	8
        /*0000*/ 	.byte	0x73, 0x00, 0x00, 0x00, 0x00, 0x00, 0x00, 0x00, 0x00, 0x00, 0x00, 0x11, 0x25, 0x00, 0x05, 0x36


//--------------------- .nv.constant0.triton_     --------------------------
	.section	.nv.constant0.triton_,"a",@progbits
	.sectionflags	@""
	.align	4
.nv.constant0.triton_:
	.zero		432


//--------------------- .text.triton_             --------------------------
	.section	.text.triton_,"ax",@progbits
	.sectioninfo	@"SHI_REGISTERS=49"
	.align	128
        .global         triton_
        .type           triton_,@function
        .size           triton_,(.L_x_1 - triton_)
        .other          triton_,@"STO_CUDA_ENTRY STV_DEFAULT"
triton_:
.text.triton_:
[----:B------:R-:W-:Y:S02]  /*0000*/  IMAD.MOV.U32 R1, RZ, RZ, c[0x0][0x28] ;  /* 0x00000a00ff017624 */ /* 0x000fe400078e00ff */
[----:B------:R-:W0:Y:S01]  /*0010*/  S2R R0, SR_TID.X ;  /* 0x0000000000007919 */ /* 0x000e220000002100 */
[----:B------:R-:W-:Y:S01]  /*0020*/  IMAD.MOV.U32 R4, RZ, RZ, 0x2 ;  /* 0x00000002ff047424 */ /* 0x000fe200078e00ff */
[----:B------:R-:W-:Y:S02]  /*0030*/  ULDC.64 UR4, c[0x0][0x118] ;  /* 0x0000460000047ab9 */ /* 0x000fe40000000a00 */
[----:B------:R-:W1:Y:S01]  /*0040*/  S2R R3, SR_CTAID.X ;  /* 0x0000000000037919 */ /* 0x000e620000002500 */
[----:B0-----:R-:W-:-:S05]  /*0050*/  IMAD.SHL.U32 R0, R0, 0x8, RZ ;  /* 0x0000000800007824 */ /* 0x001fca00078e00ff */
[----:B------:R-:W-:-:S04]  /*0060*/  LOP3.LUT R0, R0, 0x1f8, RZ, 0xc0, !PT ;  /* 0x000001f800007812 */ /* 0x000fc800078ec0ff */
[----:B-1----:R-:W-:-:S05]  /*0070*/  LEA R8, R3, R0, 0x9 ;  /* 0x0000000003087211 */ /* 0x002fca00078e48ff */
[----:B------:R-:W-:-:S05]  /*0080*/  IMAD.HI R0, R8, 0x2aaaaaab, RZ ;  /* 0x2aaaaaab08007827 */ /* 0x000fca00078e02ff */
[----:B------:R-:W-:-:S04]  /*0090*/  SHF.R.U32.HI R3, RZ, 0x1f, R0 ;  /* 0x0000001fff037819 */ /* 0x000fc80000011600 */
[----:B------:R-:W-:-:S05]  /*00a0*/  LEA.HI.SX32 R5, R0, R3, 0x17 ;  /* 0x0000000300057211 */ /* 0x000fca00078fbaff */
[----:B------:R-:W-:-:S05]  /*00b0*/  IMAD.WIDE R2, R5, R4, c[0x0][0x180] ;  /* 0x0000600005027625 */ /* 0x000fca00078e0204 */
[----:B------:R0:W2:Y:S01]  /*00c0*/  LDG.E.EL.U16 R0, [R2.64] ;  /* 0x0000000402007981 */ /* 0x0000a2000c2e1500 */
[----:B------:R-:W-:-:S06]  /*00d0*/  IMAD.WIDE R36, R5, R4, c[0x0][0x188] ;  /* 0x0000620005247625 */ /* 0x000fcc00078e0204 */
[----:B------:R1:W3:Y:S01]  /*00e0*/  LDG.E.EL.U16 R36, [R36.64] ;  /* 0x0000000424247981 */ /* 0x0002e2000c2e1500 */
[----:B------:R-:W-:Y:S02]  /*00f0*/  IMAD.MOV.U32 R38, RZ, RZ, 0x4 ;  /* 0x00000004ff267424 */ /* 0x000fe400078e00ff */
[----:B------:R-:W-:Y:S02]  /*0100*/  IMAD R5, R5, -0xc00, R8 ;  /* 0xfffff40005057824 */ /* 0x000fe400078e0208 */
[----:B------:R-:W-:-:S04]  /*0110*/  IMAD.WIDE R16, R8, R38, c[0x0][0x178] ;  /* 0x00005e0008107625 */ /* 0x000fc800078e0226 */
[CC--:B------:R-:W-:Y:S01]  /*0120*/  IMAD.WIDE R12, R5.reuse, R4.reuse, c[0x0][0x190] ;  /* 0x00006400050c7625 */ /* 0x0c0fe200078e0204 */
[----:B------:R4:W5:Y:S05]  /*0130*/  LDG.E.128 R32, [R16.64] ;  /* 0x0000000410207981 */ /* 0x00096a000c1e1d00 */
[----:B------:R-:W5:Y:S01]  /*0140*/  LDG.E.EL.128 R12, [R12.64] ;  /* 0x000000040c0c7981 */ /* 0x000f62000c2e1d00 */
[C---:B------:R-:W-:Y:S01]  /*0150*/  IMAD.WIDE R28, R5.reuse, R4, c[0x0][0x198] ;  /* 0x00006600051c7625 */ /* 0x040fe200078e0204 */
[----:B------:R-:W-:-:S03]  /*0160*/  IADD3 R5, R5, 0x3c00, RZ ;  /* 0x00003c0005057810 */ /* 0x000fc60007ffe0ff */
[CC--:B0-----:R-:W-:Y:S01]  /*0170*/  IMAD.WIDE R2, R8.reuse, R4.reuse, c[0x0][0x160] ;  /* 0x0000580008027625 */ /* 0x0c1fe200078e0204 */
[----:B------:R-:W-:Y:S01]  /*0180*/  IADD3 R8, R8, 0x4, RZ ;  /* 0x0000000408087810 */ /* 0x000fe20007ffe0ff */
[----:B------:R-:W5:Y:S02]  /*0190*/  LDG.E.EL.128 R28, [R28.64] ;  /* 0x000000041c1c7981 */ /* 0x000f64000c2e1d00 */
[C---:B------:R-:W-:Y:S02]  /*01a0*/  IMAD.WIDE.U32 R20, R5.reuse, R4, c[0x0][0x170] ;  /* 0x00005c0005147625 */ /* 0x040fe400078e0004 */
[----:B----4-:R-:W4:Y:S02]  /*01b0*/  LDG.E.128 R16, [R16.64+0x10] ;  /* 0x0000100410107981 */ /* 0x010f24000c1e1d00 */
[----:B------:R-:W-:Y:S02]  /*01c0*/  IMAD.HI R9, R8, 0x2aaaaaab, RZ ;  /* 0x2aaaaaab08097827 */ /* 0x000fe400078e02ff */
[----:B------:R-:W4:Y:S02]  /*01d0*/  LDG.E.EL.128 R20, [R20.64] ;  /* 0x0000000414147981 */ /* 0x000f24000c2e1d00 */
[----:B------:R-:W-:Y:S01]  /*01e0*/  IMAD.WIDE.U32 R24, R5, R38, c[0x0][0x168] ;  /* 0x00005a0005187625 */ /* 0x000fe200078e0026 */
[----:B------:R-:W-:Y:S01]  /*01f0*/  SHF.R.U32.HI R10, RZ, 0x1f, R9 ;  /* 0x0000001fff0a7819 */ /* 0x000fe20000011609 */
[----:B------:R-:W4:Y:S03]  /*0200*/  LDG.E.128 R4, [R2.64] ;  /* 0x0000000402047981 */ /* 0x000f26000c1e1d00 */
[----:B------:R-:W-:Y:S01]  /*0210*/  LEA.HI R9, R9, R10, RZ, 0x17 ;  /* 0x0000000a09097211 */ /* 0x000fe200078fb8ff */
[----:B------:R-:W4:Y:S04]  /*0220*/  LDG.E.EL.128 R24, [R24.64] ;  /* 0x0000000418187981 */ /* 0x000f28000c2e1d00 */
[----:B------:R-:W-:-:S04]  /*0230*/  IMAD R9, R9, -0xc00, R8 ;  /* 0xfffff40009097824 */ /* 0x000fc800078e0208 */
[----:B------:R-:W-:-:S06]  /*0240*/  IMAD.WIDE R8, R9, R38, c[0x0][0x168] ;  /* 0x00005a0009087625 */ /* 0x000fcc00078e0226 */
[----:B------:R-:W4:Y:S01]  /*0250*/  LDG.E.EL.128 R8, [R8.64+0xf000] ;  /* 0x00f0000408087981 */ /* 0x000f22000c2e1d00 */
[C---:B--2---:R-:W-:Y:S01]  /*0260*/  SHF.L.U32 R38, R0.reuse, 0x10, RZ ;  /* 0x0000001000267819 */ /* 0x044fe200000006ff */
[----:B-1----:R-:W-:-:S03]  /*0270*/  IMAD.U32 R37, R0, 0x10000, RZ ;  /* 0x0001000000257824 */ /* 0x002fc600078e00ff */
[----:B------:R-:W-:Y:S02]  /*0280*/  FSETP.GE.AND P1, PT, R38, RZ, PT ;  /* 0x000000ff2600720b */ /* 0x000fe40003f26000 */
[----:B------:R-:W-:Y:S02]  /*0290*/  FSETP.GE.AND P0, PT, R37, RZ, PT ;  /* 0x000000ff2500720b */ /* 0x000fe40003f06000 */
[C---:B------:R-:W-:Y:S02]  /*02a0*/  SEL R37, R0.reuse, RZ, !P1 ;  /* 0x000000ff00257207 */ /* 0x040fe40004800000 */
[----:B------:R-:W-:Y:S01]  /*02b0*/  SEL R0, R0, RZ, !P0 ;  /* 0x000000ff00007207 */ /* 0x000fe20004000000 */
[----:B---3--:R-:W-:Y:S01]  /*02c0*/  IMAD.U32 R38, R36, 0x10000, RZ ;  /* 0x0001000024267824 */ /* 0x008fe200078e00ff */
[----:B------:R-:W-:-:S03]  /*02d0*/  SHF.L.U32 R37, R37, 0x10, RZ ;  /* 0x0000001025257819 */ /* 0x000fc600000006ff */
[----:B------:R-:W-:Y:S01]  /*02e0*/  IMAD.U32 R0, R0, 0x10000, RZ ;  /* 0x0001000000007824 */ /* 0x000fe200078e00ff */
[----:B------:R-:W-:Y:S02]  /*02f0*/  SHF.L.U32 R39, R36, 0x10, RZ ;  /* 0x0000001024277819 */ /* 0x000fe400000006ff */
[----:B------:R-:W-:Y:S01]  /*0300*/  FSETP.GTU.AND P0, PT, R38, RZ, PT ;  /* 0x000000ff2600720b */ /* 0x000fe20003f0c000 */
[----:B------:R-:W-:Y:S01]  /*0310*/  FADD R38, RZ, -R0 ;  /* 0x80000000ff267221 */ /* 0x000fe20000000000 */
[----:B------:R-:W-:Y:S01]  /*0320*/  FADD R37, RZ, -R37 ;  /* 0x80000025ff257221 */ /* 0x000fe20000000000 */
[----:B------:R-:W-:Y:S02]  /*0330*/  FSETP.GTU.AND P2, PT, R39, RZ, PT ;  /* 0x000000ff2700720b */ /* 0x000fe40003f4c000 */
[----:B------:R-:W-:Y:S02]  /*0340*/  SEL R0, R36, RZ, P0 ;  /* 0x000000ff24007207 */ /* 0x000fe40000000000 */
[----:B------:R-:W-:-:S02]  /*0350*/  FSETP.NAN.AND P1, PT, R38, R38, PT ;  /* 0x000000262600720b */ /* 0x000fc40003f28000 */
[----:B------:R-:W-:Y:S02]  /*0360*/  FSETP.NAN.AND P0, PT, R37, R37, PT ;  /* 0x000000252500720b */ /* 0x000fe40003f08000 */
[----:B------:R-:W-:Y:S01]  /*0370*/  SEL R36, R36, RZ, P2 ;  /* 0x000000ff24247207 */ /* 0x000fe20001000000 */
[----:B------:R-:W-:-:S03]  /*0380*/  IMAD.U32 R0, R0, 0x10000, RZ ;  /* 0x0001000000007824 */ /* 0x000fc600078e00ff */
[----:B------:R-:W-:Y:S02]  /*0390*/  SHF.L.U32 R39, R36, 0x10, RZ ;  /* 0x0000001024277819 */ /* 0x000fe400000006ff */
[----:B------:R-:W-:Y:S02]  /*03a0*/  FSETP.GT.AND P3, PT, R37, R0, PT ;  /* 0x000000002500720b */ /* 0x000fe40003f64000 */
[----:B------:R-:W-:-:S03]  /*03b0*/  FSETP.GT.AND P2, PT, R38, R39, PT ;  /* 0x000000272600720b */ /* 0x000fc60003f44000 */
[----:B------:R-:W-:Y:S02]  /*03c0*/  @!P0 FSEL R37, R37, R0, P3 ;  /* 0x0000000025258208 */ /* 0x000fe40001800000 */
[----:B------:R-:W-:Y:S02]  /*03d0*/  @!P1 FSEL R38, R38, R39, P2 ;  /* 0x0000002726269208 */ /* 0x000fe40001000000 */
[----:B-----5:R-:W-:Y:S02]  /*03e0*/  I2FP.F32.S32 R39, R33 ;  /* 0x0000002100277245 */ /* 0x020fe40000201400 */
[----:B------:R-:W-:Y:S01]  /*03f0*/  I2FP.F32.S32 R45, R35 ;  /* 0x00000023002d7245 */ /* 0x000fe20000201400 */
[C---:B------:R-:W-:Y:S01]  /*0400*/  IMAD.U32 R35, R12.reuse, 0x10000, RZ ;  /* 0x000100000c237824 */ /* 0x040fe200078e00ff */
[----:B------:R-:W-:Y:S01]  /*0410*/  PRMT R33, R12, 0x7632, R33 ;  /* 0x000076320c217816 */ /* 0x000fe20000000021 */
[----:B------:R-:W-:Y:S01]  /*0420*/  FMUL R12, R38, 0.0078740157186985015869 ;  /* 0x3c010204260c7820 */ /* 0x000fe20000400000 */
[----:B------:R-:W-:-:S02]  /*0430*/  PRMT R40, R13, 0x7632, R40 ;  /* 0x000076320d287816 */ /* 0x000fc40000000028 */
[----:B------:R-:W-:Y:S01]  /*0440*/  SHF.L.U32 R36, R13, 0x10, RZ ;  /* 0x000000100d247819 */ /* 0x000fe200000006ff */
[----:B------:R-:W-:Y:S01]  /*0450*/  FMUL R13, R37, 0.0078740157186985015869 ;  /* 0x3c010204250d7820 */ /* 0x000fe20000400000 */
[----:B------:R-:W-:-:S04]  /*0460*/  FSETP.GT.AND P1, PT, R12, 9.9999997473787516356e-06, PT ;  /* 0x3727c5ac0c00780b */ /* 0x000fc80003f24000 */
[C---:B------:R-:W-:Y:S02]  /*0470*/  FSETP.GT.AND P0, PT, R13.reuse, 9.9999997473787516356e-06, PT ;  /* 0x3727c5ac0d00780b */ /* 0x040fe40003f04000 */
[----:B------:R-:W-:Y:S02]  /*0480*/  FSETP.NAN.AND P3, PT, R12, R12, PT ;  /* 0x0000000c0c00720b */ /* 0x000fe40003f68000 */
[----:B------:R-:W-:Y:S01]  /*0490*/  FSETP.NAN.AND P2, PT, R13, R13, PT ;  /* 0x0000000d0d00720b */ /* 0x000fe20003f48000 */
[C---:B------:R-:W-:Y:S01]  /*04a0*/  IMAD.U32 R38, R28.reuse, 0x10000, RZ ;  /* 0x000100001c267824 */ /* 0x040fe200078e00ff */
[----:B------:R-:W-:Y:S02]  /*04b0*/  PRMT R37, R28, 0x7632, R37 ;  /* 0x000076321c257816 */ /* 0x000fe40000000025 */
[C---:B------:R-:W-:Y:S02]  /*04c0*/  PRMT R41, R29.reuse, 0x7632, R41 ;  /* 0x000076321d297816 */ /* 0x040fe40000000029 */
[----:B------:R-:W-:Y:S01]  /*04d0*/  SHF.L.U32 R43, R29, 0x10, RZ ;  /* 0x000000101d2b7819 */ /* 0x000fe200000006ff */
[----:B------:R-:W-:Y:S01]  /*04e0*/  IMAD.U32 R29, R30, 0x10000, RZ ;  /* 0x000100001e1d7824 */ /* 0x000fe200078e00ff */
[----:B------:R-:W-:-:S02]  /*04f0*/  @!P1 FSEL R12, R12, 9.9999997473787516356e-06, P3 ;  /* 0x3727c5ac0c0c9808 */ /* 0x000fc40001800000 */
[----:B------:R-:W-:Y:S02]  /*0500*/  I2FP.F32.S32 R42, R32 ;  /* 0x00000020002a7245 */ /* 0x000fe40000201400 */
[----:B------:R-:W-:Y:S02]  /*0510*/  I2FP.F32.S32 R46, R34 ;  /* 0x00000022002e7245 */ /* 0x000fe40000201400 */
[----:B------:R-:W-:Y:S02]  /*0520*/  PRMT R28, R30, 0x7632, R28 ;  /* 0x000076321e1c7816 */ /* 0x000fe4000000001c */
[----:B------:R-:W-:Y:S02]  /*0530*/  @!P0 FSEL R13, R13, 9.9999997473787516356e-06, P2 ;  /* 0x3727c5ac0d0d8808 */ /* 0x000fe40001000000 */
[C---:B------:R-:W-:Y:S02]  /*0540*/  PRMT R30, R31.reuse, 0x7632, R30 ;  /* 0x000076321f1e7816 */ /* 0x040fe4000000001e */
[----:B------:R-:W-:Y:S01]  /*0550*/  SHF.L.U32 R34, R31, 0x10, RZ ;  /* 0x000000101f227819 */ /* 0x000fe200000006ff */
[----:B------:R-:W-:Y:S01]  /*0560*/  IMAD.U32 R31, R33, 0x10000, RZ ;  /* 0x00010000211f7824 */ /* 0x000fe200078e00ff */
[----:B------:R-:W-:Y:S01]  /*0570*/  SHF.L.U32 R33, R40, 0x10, RZ ;  /* 0x0000001028217819 */ /* 0x000fe200000006ff */
[----:B------:R-:W-:Y:S01]  /*0580*/  IMAD.U32 R40, R37, 0x10000, RZ ;  /* 0x0001000025287824 */ /* 0x000fe200078e00ff */
[----:B------:R-:W-:Y:S01]  /*0590*/  FMUL R39, R39, R12 ;  /* 0x0000000c27277220 */ /* 0x000fe20000400000 */
[----:B------:R-:W-:-:S03]  /*05a0*/  FMUL R42, R42, R13 ;  /* 0x0000000d2a2a7220 */ /* 0x000fc60000400000 */
[----:B------:R-:W-:Y:S01]  /*05b0*/  FFMA R31, R31, R39, R40 ;  /* 0x000000271f1f7223 */ /* 0x000fe20000000028 */
[----:B------:R-:W-:Y:S01]  /*05c0*/  FFMA R35, R35, R42, R38 ;  /* 0x0000002a23237223 */ /* 0x000fe20000000026 */
[----:B----4-:R-:W-:Y:S02]  /*05d0*/  PRMT R40, R21, 0x7632, R40 ;  /* 0x0000763215287816 */ /* 0x010fe40000000028 */
[C---:B------:R-:W-:Y:S01]  /*05e0*/  PRMT R38, R20.reuse, 0x7632, R38 ;  /* 0x0000763214267816 */ /* 0x040fe20000000026 */
[----:B------:R-:W-:Y:S01]  /*05f0*/  IMAD.U32 R39, R20, 0x10000, RZ ;  /* 0x0001000014277824 */ /* 0x000fe200078e00ff */
[----:B------:R-:W-:Y:S01]  /*0600*/  SHF.L.U32 R44, R41, 0x10, RZ ;  /* 0x00000010292c7819 */ /* 0x000fe200000006ff */
[----:B------:R-:W-:Y:S01]  /*0610*/  IMAD.U32 R37, R22, 0x10000, RZ ;  /* 0x0001000016257824 */ /* 0x000fe200078e00ff */
[----:B------:R-:W-:Y:S01]  /*0620*/  SHF.L.U32 R41, R21, 0x10, RZ ;  /* 0x0000001015297819 */ /* 0x000fe200000006ff */
[----:B------:R-:W-:Y:S01]  /*0630*/  IMAD.U32 R40, R40, 0x10000, RZ ;  /* 0x0001000028287824 */ /* 0x000fe200078e00ff */
[----:B------:R-:W-:-:S02]  /*0640*/  PRMT R20, R22, 0x7632, R20 ;  /* 0x0000763216147816 */ /* 0x000fc40000000014 */
[----:B------:R-:W-:Y:S02]  /*0650*/  SHF.L.U32 R38, R38, 0x10, RZ ;  /* 0x0000001026267819 */ /* 0x000fe400000006ff */
[----:B------:R-:W-:Y:S01]  /*0660*/  PRMT R22, R4, 0x7632, R22 ;  /* 0x0000763204167816 */ /* 0x000fe20000000016 */
[----:B------:R-:W-:Y:S01]  /*0670*/  FMUL R46, R13, R46 ;  /* 0x0000002e0d2e7220 */ /* 0x000fe20000400000 */
[----:B------:R-:W-:Y:S01]  /*0680*/  FADD R42, R26, R41 ;  /* 0x000000291a2a7221 */ /* 0x000fe20000000000 */
[----:B------:R-:W-:Y:S01]  /*0690*/  FADD R41, R27, R40 ;  /* 0x000000281b297221 */ /* 0x000fe20000000000 */
[----:B------:R-:W-:Y:S01]  /*06a0*/  SHF.L.U32 R22, R22, 0x10, RZ ;  /* 0x0000001016167819 */ /* 0x000fe200000006ff */
[----:B------:R-:W-:Y:S01]  /*06b0*/  FADD R25, R25, R38 ;  /* 0x0000002619197221 */ /* 0x000fe20000000000 */
[----:B------:R-:W-:Y:S01]  /*06c0*/  SHF.L.U32 R27, R5, 0x10, RZ ;  /* 0x00000010051b7819 */ /* 0x000fe200000006ff */
[----:B------:R-:W-:Y:S01]  /*06d0*/  FFMA R36, R36, R46, R43 ;  /* 0x0000002e24247223 */ /* 0x000fe2000000002b */
[----:B------:R-:W-:Y:S01]  /*06e0*/  PRMT R0, R14, 0x7632, R0 ;  /* 0x000076320e007816 */ /* 0x000fe20000000000 */
[----:B------:R-:W-:Y:S01]  /*06f0*/  FFMA R22, R25, R31, R22 ;  /* 0x0000001f19167223 */ /* 0x000fe20000000016 */
[----:B------:R-:W-:Y:S01]  /*0700*/  I2FP.F32.S32 R25, R17 ;  /* 0x0000001100197245 */ /* 0x000fe20000201400 */
[----:B------:R-:W-:Y:S01]  /*0710*/  FFMA R36, R42, R36, R27 ;  /* 0x000000242a247223 */ /* 0x000fe2000000001b */
[----:B------:R-:W-:-:S02]  /*0720*/  PRMT R32, R15, 0x7632, R32 ;  /* 0x000076320f207816 */ /* 0x000fc40000000020 */
[----:B------:R-:W-:Y:S02]  /*0730*/  PRMT R21, R23, 0x7632, R21 ;  /* 0x0000763217157816 */ /* 0x000fe40000000015 */
[----:B------:R-:W-:Y:S02]  /*0740*/  I2FP.F32.S32 R16, R16 ;  /* 0x0000001000107245 */ /* 0x000fe40000201400 */
[----:B------:R-:W-:Y:S02]  /*0750*/  I2FP.F32.S32 R18, R18 ;  /* 0x0000001200127245 */ /* 0x000fe40000201400 */
[----:B------:R-:W-:Y:S01]  /*0760*/  I2FP.F32.S32 R27, R19 ;  /* 0x00000013001b7245 */ /* 0x000fe20000201400 */
[----:B------:R-:W-:Y:S01]  /*0770*/  FADD R39, R24, R39 ;  /* 0x0000002718277221 */ /* 0x000fe20000000000 */
[----:B------:R-:W-:Y:S01]  /*0780*/  PRMT R26, R5, 0x7632, R26 ;  /* 0x00007632051a7816 */ /* 0x000fe2000000001a */
[----:B------:R-:W-:Y:S01]  /*0790*/  IMAD.U32 R24, R4, 0x10000, RZ ;  /* 0x0001000004187824 */ /* 0x000fe200078e00ff */
[----:B------:R-:W-:Y:S01]  /*07a0*/  PRMT R5, R6, 0x7632, R5 ;  /* 0x0000763206057816 */ /* 0x000fe20000000005 */
[----:B------:R-:W-:Y:S01]  /*07b0*/  FADD R37, R8, R37 ;  /* 0x0000002508257221 */ /* 0x000fe20000000000 */
[----:B------:R-:W-:Y:S01]  /*07c0*/  SHF.L.U32 R15, R15, 0x10, RZ ;  /* 0x000000100f0f7819 */ /* 0x000fe200000006ff */
[----:B------:R-:W-:Y:S01]  /*07d0*/  IMAD.U32 R0, R0, 0x10000, RZ ;  /* 0x0001000000007824 */ /* 0x000fe200078e00ff */
[----:B------:R-:W-:Y:S01]  /*07e0*/  SHF.L.U32 R23, R23, 0x10, RZ ;  /* 0x0000001017177819 */ /* 0x000fe200000006ff */
[----:B------:R-:W-:Y:S01]  /*07f0*/  IMAD.U32 R17, R28, 0x10000, RZ ;  /* 0x000100001c117824 */ /* 0x000fe200078e00ff */
[----:B------:R-:W-:Y:S01]  /*0800*/  PRMT R4, R7, 0x7632, R4 ;  /* 0x0000763207047816 */ /* 0x000fe20000000004 */
[----:B------:R-:W-:Y:S01]  /*0810*/  FMUL R25, R12, R25 ;  /* 0x000000190c197220 */ /* 0x000fe20000400000 */
[----:B------:R-:W-:Y:S01]  /*0820*/  SHF.L.U32 R32, R32, 0x10, RZ ;  /* 0x0000001020207819 */ /* 0x000fe200000006ff */
[----:B------:R-:W-:Y:S01]  /*0830*/  IMAD.U32 R20, R20, 0x10000, RZ ;  /* 0x0001000014147824 */ /* 0x000fe200078e00ff */
[----:B------:R-:W-:Y:S01]  /*0840*/  SHF.L.U32 R19, R30, 0x10, RZ ;  /* 0x000000101e137819 */ /* 0x000fe200000006ff */
[----:B------:R-:W-:Y:S01]  /*0850*/  IMAD.U32 R14, R14, 0x10000, RZ ;  /* 0x000100000e0e7824 */ /* 0x000fe200078e00ff */
[----:B------:R-:W-:Y:S01]  /*0860*/  SHF.L.U32 R8, R21, 0x10, RZ ;  /* 0x0000001015087819 */ /* 0x000fe200000006ff */
[C---:B------:R-:W-:Y:S01]  /*0870*/  FMUL R45, R12.reuse, R45 ;  /* 0x0000002d0c2d7220 */ /* 0x040fe20000400000 */
[C---:B------:R-:W-:Y:S01]  /*0880*/  FMUL R16, R13.reuse, R16 ;  /* 0x000000100d107220 */ /* 0x040fe20000400000 */
[----:B------:R-:W-:Y:S01]  /*0890*/  FMUL R27, R12, R27 ;  /* 0x0000001b0c1b7220 */ /* 0x000fe20000400000 */
[----:B------:R-:W-:Y:S01]  /*08a0*/  FMUL R18, R13, R18 ;  /* 0x000000120d127220 */ /* 0x000fe20000400000 */
[----:B------:R-:W-:Y:S01]  /*08b0*/  SHF.L.U32 R7, R7, 0x10, RZ ;  /* 0x0000001007077819 */ /* 0x000fe200000006ff */
[----:B------:R-:W-:Y:S01]  /*08c0*/  FFMA R0, R0, R25, R17 ;  /* 0x0000001900007223 */ /* 0x000fe20000000011 */
[----:B------:R-:W-:Y:S01]  /*08d0*/  IMAD.U32 R5, R5, 0x10000, RZ ;  /* 0x0001000005057824 */ /* 0x000fe200078e00ff */
[----:B------:R-:W-:Y:S01]  /*08e0*/  FADD R20, R9, R20 ;  /* 0x0000001409147221 */ /* 0x000fe20000000000 */
[----:B------:R-:W-:Y:S01]  /*08f0*/  SHF.L.U32 R4, R4, 0x10, RZ ;  /* 0x0000001004047819 */ /* 0x000fe200000006ff */
[----:B------:R-:W-:Y:S01]  /*0900*/  FFMA R33, R33, R45, R44 ;  /* 0x0000002d21217223 */ /* 0x000fe2000000002c */
[----:B------:R-:W-:Y:S01]  /*0910*/  IMAD.U32 R6, R6, 0x10000, RZ ;  /* 0x0001000006067824 */ /* 0x000fe200078e00ff */
[----:B------:R-:W-:Y:S01]  /*0920*/  FFMA R14, R14, R16, R29 ;  /* 0x000000100e0e7223 */ /* 0x000fe2000000001d */
[----:B------:R-:W-:Y:S01]  /*0930*/  IMAD.U32 R26, R26, 0x10000, RZ ;  /* 0x000100001a1a7824 */ /* 0x000fe200078e00ff */
[----:B------:R-:W-:Y:S01]  /*0940*/  FFMA R19, R32, R27, R19 ;  /* 0x0000001b20137223 */ /* 0x000fe20000000013 */
[----:B------:R-:W-:Y:S01]  /*0950*/  FFMA R15, R15, R18, R34 ;  /* 0x000000120f0f7223 */ /* 0x000fe20000000022 */
[----:B------:R-:W-:Y:S01]  /*0960*/  FADD R10, R10, R23 ;  /* 0x000000170a0a7221 */ /* 0x000fe20000000000 */
[----:B------:R-:W-:Y:S01]  /*0970*/  FADD R11, R11, R8 ;  /* 0x000000080b0b7221 */ /* 0x000fe20000000000 */
[----:B------:R-:W-:Y:S01]  /*0980*/  FFMA R9, R20, R0, R5 ;  /* 0x0000000014097223 */ /* 0x000fe20000000005 */
[----:B------:R-:W-:Y:S01]  /*0990*/  FFMA R35, R39, R35, R24 ;  /* 0x0000002327237223 */ /* 0x000fe20000000018 */
[----:B------:R-:W-:Y:S01]  /*09a0*/  FFMA R33, R41, R33, R26 ;  /* 0x0000002129217223 */ /* 0x000fe2000000001a */
[----:B------:R-:W-:Y:S01]  /*09b0*/  FFMA R6, R37, R14, R6 ;  /* 0x0000000e25067223 */ /* 0x000fe20000000006 */
[----:B------:R-:W-:Y:S01]  /*09c0*/  FFMA R7, R10, R15, R7 ;  /* 0x0000000f0a077223 */ /* 0x000fe20000000007 */
[----:B------:R-:W-:Y:S01]  /*09d0*/  FFMA R0, R11, R19, R4 ;  /* 0x000000130b007223 */ /* 0x000fe20000000004 */
[----:B------:R-:W-:-:S02]  /*09e0*/  F2FP.BF16.PACK_AB R4, R22, R35 ;  /* 0x000000231604723e */ /* 0x000fc400000010ff */
[----:B------:R-:W-:Y:S02]  /*09f0*/  F2FP.BF16.PACK_AB R5, R33, R36 ;  /* 0x000000242105723e */ /* 0x000fe400000010ff */
[----:B------:R-:W-:Y:S02]  /*0a00*/  F2FP.BF16.PACK_AB R6, R9, R6 ;  /* 0x000000060906723e */ /* 0x000fe400000010ff */
[----:B------:R-:W-:-:S05]  /*0a10*/  F2FP.BF16.PACK_AB R7, R0, R7 ;  /* 0x000000070007723e */ /* 0x000fca00000010ff */
[----:B------:R-:W-:Y:S01]  /*0a20*/  STG.E.128 [R2.64], R4 ;  /* 0x0000000402007986 */ /* 0x000fe2000c101d04 */
[----:B------:R-:W-:Y:S05]  /*0a30*/  EXIT ;  /* 0x000000000000794d */ /* 0x000fea0003800000 */
.L_x_0:
[----:B------:R-:W-:-:S00]  /*0a40*/  BRA `(.L_x_0) ;  /* 0xfffffff000007947 */ /* 0x000fc0000383ffff */
[----:B------:R-:W-:-:S00]  /*0a50*/  NOP ;  /* 0x0000000000007918 */ /* 0x000fc00000000000 */
        /* <DEDUP_REMOVED lines=10> */
.L_x_1:
